	.headerflags	@"EF_CUDA_TEXMODE_UNIFIED EF_CUDA_64BIT_ADDRESS EF_CUDA_ACCELERATORS EF_CUDA_SM90 EF_CUDA_VIRTUAL_SM(EF_CUDA_SM90)"
	.elftype	@"ET_EXEC"


//--------------------- .nv.info                  --------------------------
	.section	.nv.info,"",@"SHT_CUDA_INFO"
	.align	4


	//----- nvinfo : EIATTR_REGCOUNT
	.align		4
        /*0000*/ 	.byte	0x04, 0x2f
        /*0002*/ 	.short	(.L_3 - .L_2)
	.align		4
.L_2:
        /*0004*/ 	.word	index@(triton_poi_fused__native_batch_norm_legit_no_training_16)
        /*0008*/ 	.word	0x00000010


	//----- nvinfo : EIATTR_MIN_STACK_SIZE
	.align		4
.L_3:
        /*000c*/ 	.byte	0x04, 0x12
        /*000e*/ 	.short	(.L_5 - .L_4)
	.align		4
.L_4:
        /*0010*/ 	.word	index@(triton_poi_fused__native_batch_norm_legit_no_training_16)
        /*0014*/ 	.word	0x00000000


	//----- nvinfo : EIATTR_FRAME_SIZE
	.align		4
.L_5:
        /*0018*/ 	.byte	0x04, 0x11
        /*001a*/ 	.short	(.L_7 - .L_6)
	.align		4
.L_6:
        /*001c*/ 	.word	index@(triton_poi_fused__native_batch_norm_legit_no_training_16)
        /*0020*/ 	.word	0x00000000


	//----- nvinfo : EIATTR_MIN_STACK_SIZE
	.align		4
.L_7:
        /*0024*/ 	.byte	0x04, 0x12
        /*0026*/ 	.short	(.L_9 - .L_8)
	.align		4
.L_8:
        /*0028*/ 	.word	index@(triton_poi_fused__native_batch_norm_legit_no_training_16)
        /*002c*/ 	.word	0x00000000
.L_9:


//--------------------- .nv.info.triton_poi_fused__native_batch_norm_legit_no_training_16 --------------------------
	.section	.nv.info.triton_poi_fused__native_batch_norm_legit_no_training_16,"",@"SHT_CUDA_INFO"
	.sectionflags	@""
	.align	4


	//----- nvinfo : EIATTR_CUDA_API_VERSION
	.align		4
        /*0000*/ 	.byte	0x04, 0x37
        /*0002*/ 	.short	(.L_11 - .L_10)
.L_10:
        /*0004*/ 	.word	0x0000007c


	//----- nvinfo : EIATTR_KPARAM_INFO
	.align		4
.L_11:
        /*0008*/ 	.byte	0x04, 0x17
        /*000a*/ 	.short	(.L_13 - .L_12)
.L_12:
        /*000c*/ 	.word	0x00000000
        /*0010*/ 	.short	0x0006
        /*0012*/ 	.short	0x0030
        /*0014*/ 	.byte	0x00, 0xf0, 0x11, 0x00


	//----- nvinfo : EIATTR_KPARAM_INFO
	.align		4
.L_13:
        /*0018*/ 	.byte	0x04, 0x17
        /*001a*/ 	.short	(.L_15 - .L_14)
.L_14:
        /*001c*/ 	.word	0x00000000
        /*0020*/ 	.short	0x0005
        /*0022*/ 	.short	0x0028
        /*0024*/ 	.byte	0x00, 0xf4, 0x21, 0x00


	//----- nvinfo : EIATTR_KPARAM_INFO
	.align		4
.L_15:
        /*0028*/ 	.byte	0x04, 0x17
        /*002a*/ 	.short	(.L_17 - .L_16)
.L_16:
        /*002c*/ 	.word	0x00000000
        /*0030*/ 	.short	0x0004
        /*0032*/ 	.short	0x0020
        /*0034*/ 	.byte	0x00, 0xf4, 0x21, 0x00


	//----- nvinfo : EIATTR_KPARAM_INFO
	.align		4
.L_17:
        /*0038*/ 	.byte	0x04, 0x17
        /*003a*/ 	.short	(.L_19 - .L_18)
.L_18:
        /*003c*/ 	.word	0x00000000
        /*0040*/ 	.short	0x0003
        /*0042*/ 	.short	0x0018
        /*0044*/ 	.byte	0x00, 0xf4, 0x21, 0x00


	//----- nvinfo : EIATTR_KPARAM_INFO
	.align		4
.L_19:
        /*0048*/ 	.byte	0x04, 0x17
        /*004a*/ 	.short	(.L_21 - .L_20)
.L_20:
        /*004c*/ 	.word	0x00000000
        /*0050*/ 	.short	0x0002
        /*0052*/ 	.short	0x0010
        /*0054*/ 	.byte	0x00, 0xf4, 0x21, 0x00


	//----- nvinfo : EIATTR_KPARAM_INFO
	.align		4
.L_21:
        /*0058*/ 	.byte	0x04, 0x17
        /*005a*/ 	.short	(.L_23 - .L_22)
.L_22:
        /*005c*/ 	.word	0x00000000
        /*0060*/ 	.short	0x0001
        /*0062*/ 	.short	0x0008
        /*0064*/ 	.byte	0x00, 0xf4, 0x21, 0x00


	//----- nvinfo : EIATTR_KPARAM_INFO
	.align		4
.L_23:
        /*0068*/ 	.byte	0x04, 0x17
        /*006a*/ 	.short	(.L_25 - .L_24)
.L_24:
        /*006c*/ 	.word	0x00000000
        /*0070*/ 	.short	0x0000
        /*0072*/ 	.short	0x0000
        /*0074*/ 	.byte	0x00, 0xf4, 0x21, 0x00


	//----- nvinfo : EIATTR_SPARSE_MMA_MASK
	.align		4
.L_25:
        /*0078*/ 	.byte	0x03, 0x50
        /*007a*/ 	.short	0x0000


	//----- nvinfo : EIATTR_MAXREG_COUNT
	.align		4
        /*007c*/ 	.byte	0x03, 0x1b
        /*007e*/ 	.short	0x00ff


	//----- nvinfo : EIATTR_EXIT_INSTR_OFFSETS
	.align		4
        /*0080*/ 	.byte	0x04, 0x1c
        /*0082*/ 	.short	(.L_27 - .L_26)


	//   ....[0]....
.L_26:
        /*0084*/ 	.word	0x000002a0


	//----- nvinfo : EIATTR_REQNTID
	.align		4
.L_27:
        /*0088*/ 	.byte	0x04, 0x10
        /*008a*/ 	.short	(.L_29 - .L_28)
.L_28:
        /*008c*/ 	.word	0x00000080
        /*0090*/ 	.word	0x00000001
        /*0094*/ 	.word	0x00000001


	//----- nvinfo : EIATTR_CBANK_PARAM_SIZE
	.align		4
.L_29:
        /*0098*/ 	.byte	0x03, 0x19
        /*009a*/ 	.short	0x0034


	//----- nvinfo : EIATTR_PARAM_CBANK
	.align		4
        /*009c*/ 	.byte	0x04, 0x0a
        /*009e*/ 	.short	(.L_31 - .L_30)
	.align		4
.L_30:
        /*00a0*/ 	.word	index@(.nv.constant0.triton_poi_fused__native_batch_norm_legit_no_training_16)
        /*00a4*/ 	.short	0x0210
        /*00a6*/ 	.short	0x0034


	//----- nvinfo : EIATTR_SW_WAR
	.align		4
.L_31:
        /*00a8*/ 	.byte	0x04, 0x36
        /*00aa*/ 	.short	(.L_33 - .L_32)
.L_32:
        /*00ac*/ 	.word	0x00000008
.L_33:


//--------------------- .nv.callgraph             --------------------------
	.section	.nv.callgraph,"",@"SHT_CUDA_CALLGRAPH"
	.align	4
	.sectionentsize	8
	.align		4
        /*0000*/ 	.word	0x00000000
	.align		4
        /*0004*/ 	.word	0xffffffff
	.align		4
        /*0008*/ 	.word	0x00000000
	.align		4
        /*000c*/ 	.word	0xfffffffe
	.align		4
        /*0010*/ 	.word	0x00000000
	.align		4
        /*0014*/ 	.word	0xfffffffd
	.align		4
        /*0018*/ 	.word	0x00000000
	.align		4
        /*001c*/ 	.word	0xfffffffc


//--------------------- .nv.constant4             --------------------------
	.section	.nv.constant4,"a",@progbits
	.align	8
	.align		8
.nv.constant4:
        /*0000*/ 	.dword	_$_str
	.align		8
        /*0008*/ 	.dword	_$_str_$_2


//--------------------- .text.triton_poi_fused__native_batch_norm_legit_no_training_16 --------------------------
	.section	.text.triton_poi_fused__native_batch_norm_legit_no_training_16,"ax",@progbits
	.align	128
        .global         triton_poi_fused__native_batch_norm_legit_no_training_16
        .type           triton_poi_fused__native_batch_norm_legit_no_training_16,@function
        .size           triton_poi_fused__native_batch_norm_legit_no_training_16,(.L_x_1 - triton_poi_fused__native_batch_norm_legit_no_training_16)
        .other          triton_poi_fused__native_batch_norm_legit_no_training_16,@"STO_CUDA_ENTRY STV_DEFAULT"
triton_poi_fused__native_batch_norm_legit_no_training_16:
.text.triton_poi_fused__native_batch_norm_legit_no_training_16:
[----:B------:R-:W-:Y:S01]  /*0000*/  LDC R1, c[0x0][0x28] ;  /* 0x00000a00ff017b82 */ /* 0x000fe20000000800 */
[----:B------:R-:W1:Y:S07]  /*0010*/  S2R R0, SR_TID.X ;  /* 0x0000000000007919 */ /* 0x000e6e0000002100 */
[----:B------:R-:W2:Y:S01]  /*0020*/  LDC.64 R6, c[0x0][0x220] ;  /* 0x00008800ff067b82 */ /* 0x000ea20000000a00 */
[----:B------:R-:W-:Y:S01]  /*0030*/  ULDC.64 UR4, c[0x0][0x208] ;  /* 0x0000820000047ab9 */ /* 0x000fe20000000a00 */
[----:B------:R-:W3:Y:S06]  /*0040*/  S2R R3, SR_CTAID.X ;  /* 0x0000000000037919 */ /* 0x000eec0000002500 */
[----:B------:R-:W4:Y:S08]  /*0050*/  LDC.64 R4, c[0x0][0x218] ;  /* 0x00008600ff047b82 */ /* 0x000f300000000a00 */
[----:B------:R-:W5:Y:S08]  /*0060*/  LDC.64 R8, c[0x0][0x228] ;  /* 0x00008a00ff087b82 */ /* 0x000f700000000a00 */
[----:B------:R-:W5:Y:S01]  /*0070*/  LDC.64 R10, c[0x0][0x230] ;  /* 0x00008c00ff0a7b82 */ /* 0x000f620000000a00 */
[----:B-1----:R-:W-:-:S04]  /*0080*/  LOP3.LUT R0, R0, 0x7f, RZ, 0xc0, !PT ;  /* 0x0000007f00007812 */ /* 0x002fc800078ec0ff */
[----:B---3--:R-:W-:-:S05]  /*0090*/  LEA R0, R3, R0, 0x7 ;  /* 0x0000000003007211 */ /* 0x008fca00078e38ff */
[----:B------:R-:W-:-:S05]  /*00a0*/  IMAD.HI R2, R0, 0x66666667, RZ ;  /* 0x6666666700027827 */ /* 0x000fca00078e02ff */
[----:B------:R-:W-:-:S04]  /*00b0*/  SHF.R.U32.HI R3, RZ, 0x1f, R2 ;  /* 0x0000001fff037819 */ /* 0x000fc80000011602 */
[----:B------:R-:W-:-:S05]  /*00c0*/  LEA.HI.SX32 R3, R2, R3, 0x19 ;  /* 0x0000000302037211 */ /* 0x000fca00078fcaff */
[----:B------:R-:W-:Y:S02]  /*00d0*/  IMAD R13, R3, -0x140, R0 ;  /* 0xfffffec0030d7824 */ /* 0x000fe400078e0200 */
[----:B------:R-:W1:Y:S02]  /*00e0*/  LDC.64 R2, c[0x0][0x210] ;  /* 0x00008400ff027b82 */ /* 0x000e640000000a00 */
[----:B--2---:R-:W-:-:S06]  /*00f0*/  IMAD.WIDE R6, R13, 0x4, R6 ;  /* 0x000000040d067825 */ /* 0x004fcc00078e0206 */
[----:B------:R-:W2:Y:S01]  /*0100*/  LDG.E.EL R6, desc[UR4][R6.64] ;  /* 0x0000000406067981 */ /* 0x000ea2000c2e1900 */
[----:B----4-:R-:W-:-:S04]  /*0110*/  IMAD.WIDE R4, R13, 0x4, R4 ;  /* 0x000000040d047825 */ /* 0x010fc800078e0204 */
[C---:B-----5:R-:W-:Y:S02]  /*0120*/  IMAD.WIDE R8, R13.reuse, 0x4, R8 ;  /* 0x000000040d087825 */ /* 0x060fe400078e0208 */
[----:B------:R3:W4:Y:S02]  /*0130*/  LDG.E.EL R5, desc[UR4][R4.64] ;  /* 0x0000000404057981 */ /* 0x000724000c2e1900 */
[----:B0-----:R-:W-:Y:S02]  /*0140*/  IMAD.WIDE R10, R13, 0x4, R10 ;  /* 0x000000040d0a7825 */ /* 0x001fe400078e020a */
[----:B------:R-:W5:Y:S04]  /*0150*/  LDG.E.EL R8, desc[UR4][R8.64] ;  /* 0x0000000408087981 */ /* 0x000f68000c2e1900 */
[----:B------:R-:W5:Y:S01]  /*0160*/  LDG.E.EL R11, desc[UR4][R10.64] ;  /* 0x000000040a0b7981 */ /* 0x000f62000c2e1900 */
[----:B-1----:R-:W-:-:S05]  /*0170*/  IMAD.WIDE R2, R0, 0x4, R2 ;  /* 0x0000000400027825 */ /* 0x002fca00078e0202 */
[----:B------:R0:W4:Y:S01]  /*0180*/  LDG.E R12, desc[UR4][R2.64] ;  /* 0x00000004020c7981 */ /* 0x000122000c1e1900 */
[----:B---3--:R-:W-:Y:S01]  /*0190*/  HFMA2.MMA R4, -RZ, RZ, 1.625, 0 ;  /* 0x3e800000ff047435 */ /* 0x008fe200000001ff */
[----:B0-----:R-:W0:Y:S02]  /*01a0*/  LDC.64 R2, c[0x0][0x238] ;  /* 0x00008e00ff027b82 */ /* 0x001e240000000a00 */
[----:B0-----:R-:W-:-:S04]  /*01b0*/  IMAD.WIDE R2, R0, 0x4, R2 ;  /* 0x0000000400027825 */ /* 0x001fc800078e0202 */
[----:B--2---:R-:W-:-:S04]  /*01c0*/  FADD R6, R6, 9.9999997473787516356e-06 ;  /* 0x3727c5ac06067421 */ /* 0x004fc80000000000 */
[----:B------:R-:W0:Y:S02]  /*01d0*/  MUFU.SQRT R7, R6 ;  /* 0x0000000600077308 */ /* 0x000e240000002000 */
[C---:B0-----:R-:W-:Y:S02]  /*01e0*/  FSETP.GT.AND P0, PT, R7.reuse, 8.50705917302346158658e+37, PT ;  /* 0x7e8000000700780b */ /* 0x041fe40003f04000 */
[----:B------:R-:W-:-:S11]  /*01f0*/  FSETP.GEU.AND P1, PT, R7, 1.175494350822287508e-38, PT ;  /* 0x008000000700780b */ /* 0x000fd60003f2e000 */
[----:B------:R-:W-:-:S04]  /*0200*/  @P0 FMUL R7, R7, 0.25 ;  /* 0x3e80000007070820 */ /* 0x000fc80000400000 */
[----:B------:R-:W-:-:S06]  /*0210*/  @!P1 FMUL R7, R7, 16777216 ;  /* 0x4b80000007079820 */ /* 0x000fcc0000400000 */
[----:B------:R-:W0:Y:S01]  /*0220*/  MUFU.RCP R7, R7 ;  /* 0x0000000700077308 */ /* 0x000e220000001000 */
[----:B------:R-:W-:Y:S01]  /*0230*/  FSEL R4, R4, 1, P0 ;  /* 0x3f80000004047808 */ /* 0x000fe20000000000 */
[----:B----4-:R-:W-:-:S04]  /*0240*/  FADD R5, R12, -R5 ;  /* 0x800000050c057221 */ /* 0x010fc80000000000 */
[----:B------:R-:W-:-:S04]  /*0250*/  @!P1 FMUL R4, R4, 16777216 ;  /* 0x4b80000004049820 */ /* 0x000fc80000400000 */
[----:B0-----:R-:W-:-:S04]  /*0260*/  FMUL R4, R7, R4 ;  /* 0x0000000407047220 */ /* 0x001fc80000400000 */
[----:B------:R-:W-:-:S04]  /*0270*/  FMUL R4, R5, R4 ;  /* 0x0000000405047220 */ /* 0x000fc80000400000 */
[----:B-----5:R-:W-:-:S05]  /*0280*/  FFMA R11, R8, R4, R11 ;  /* 0x00000004080b7223 */ /* 0x020fca000000000b */
[----:B------:R-:W-:Y:S01]  /*0290*/  STG.E desc[UR4][R2.64], R11 ;  /* 0x0000000b02007986 */ /* 0x000fe2000c101904 */
[----:B------:R-:W-:Y:S05]  /*02a0*/  EXIT ;  /* 0x000000000000794d */ /* 0x000fea0003800000 */
.L_x_0:
[----:B------:R-:W-:-:S00]  /*02b0*/  BRA `(.L_x_0) ;  /* 0xfffffffc00fc7947 */ /* 0x000fc0000383ffff */
[----:B------:R-:W-:-:S00]  /*02c0*/  NOP ;  /* 0x0000000000007918 */ /* 0x000fc00000000000 */
        /* <DEDUP_REMOVED lines=11> */
.L_x_1:


//--------------------- .nv.global.init           --------------------------
	.section	.nv.global.init,"aw",@progbits
.nv.global.init:
	.type		_$_str,@object
	.size		_$_str,(_$_str_$_2 - _$_str)
_$_str:
        /*0000*/ 	.byte	0x5f, 0x5f, 0x43, 0x55, 0x44, 0x41, 0x5f, 0x46, 0x54, 0x5a, 0x00
	.type		_$_str_$_2,@object
	.size		_$_str_$_2,(.L_1 - _$_str_$_2)
_$_str_$_2:
        /*000b*/ 	.byte	0x5f, 0x5f, 0x43, 0x55, 0x44, 0x41, 0x5f, 0x50, 0x52, 0x45, 0x43, 0x5f, 0x53, 0x51, 0x52, 0x54
        /*001b*/ 	.byte	0x00
.L_1:


//--------------------- .nv.constant0.triton_poi_fused__native_batch_norm_legit_no_training_16 --------------------------
	.section	.nv.constant0.triton_poi_fused__native_batch_norm_legit_no_training_16,"a",@progbits
	.sectionflags	@""
	.align	4
.nv.constant0.triton_poi_fused__native_batch_norm_legit_no_training_16:
	.zero		580
